	.headerflags	@"EF_CUDA_TEXMODE_UNIFIED EF_CUDA_64BIT_ADDRESS EF_CUDA_SM86 EF_CUDA_VIRTUAL_SM(EF_CUDA_SM86)"
	.elftype	@"ET_EXEC"


//--------------------- .nv.info                  --------------------------
	.section	.nv.info,"",@"SHT_CUDA_INFO"
	.align	4


	//----- nvinfo : EIATTR_REGCOUNT
	.align		4
        /*0000*/ 	.byte	0x04, 0x2f
        /*0002*/ 	.short	(.L_2 - .L_1)
	.align		4
.L_1:
        /*0004*/ 	.word	index@(triton_per_fused_add_native_layer_norm_6)
        /*0008*/ 	.word	0x0000001d


	//----- nvinfo : EIATTR_MIN_STACK_SIZE
	.align		4
.L_2:
        /*000c*/ 	.byte	0x04, 0x12
        /*000e*/ 	.short	(.L_4 - .L_3)
	.align		4
.L_3:
        /*0010*/ 	.word	index@(triton_per_fused_add_native_layer_norm_6)
        /*0014*/ 	.word	0x00000000


	//----- nvinfo : EIATTR_FRAME_SIZE
	.align		4
.L_4:
        /*0018*/ 	.byte	0x04, 0x11
        /*001a*/ 	.short	(.L_6 - .L_5)
	.align		4
.L_5:
        /*001c*/ 	.word	index@(triton_per_fused_add_native_layer_norm_6)
        /*0020*/ 	.word	0x00000000


	//----- nvinfo : EIATTR_MIN_STACK_SIZE
	.align		4
.L_6:
        /*0024*/ 	.byte	0x04, 0x12
        /*0026*/ 	.short	(.L_8 - .L_7)
	.align		4
.L_7:
        /*0028*/ 	.word	index@(triton_per_fused_add_native_layer_norm_6)
        /*002c*/ 	.word	0x00000000
.L_8:


//--------------------- .nv.info.triton_per_fused_add_native_layer_norm_6 --------------------------
	.section	.nv.info.triton_per_fused_add_native_layer_norm_6,"",@"SHT_CUDA_INFO"
	.sectionflags	@""
	.align	4


	//----- nvinfo : EIATTR_CUDA_API_VERSION
	.align		4
        /*0000*/ 	.byte	0x04, 0x37
        /*0002*/ 	.short	(.L_10 - .L_9)
.L_9:
        /*0004*/ 	.word	0x0000007c


	//----- nvinfo : EIATTR_SW2861232_WAR
	.align		4
.L_10:
        /*0008*/ 	.byte	0x01, 0x35
	.zero		2


	//----- nvinfo : EIATTR_PARAM_CBANK
	.align		4
        /*000c*/ 	.byte	0x04, 0x0a
        /*000e*/ 	.short	(.L_12 - .L_11)
	.align		4
.L_11:
        /*0010*/ 	.word	index@(.nv.constant0.triton_per_fused_add_native_layer_norm_6)
        /*0014*/ 	.short	0x0160
        /*0016*/ 	.short	0x0050


	//----- nvinfo : EIATTR_CBANK_PARAM_SIZE
	.align		4
.L_12:
        /*0018*/ 	.byte	0x03, 0x19
        /*001a*/ 	.short	0x0050


	//----- nvinfo : EIATTR_KPARAM_INFO
	.align		4
        /*001c*/ 	.byte	0x04, 0x17
        /*001e*/ 	.short	(.L_14 - .L_13)
.L_13:
        /*0020*/ 	.word	0x00000000
        /*0024*/ 	.short	0x000a
        /*0026*/ 	.short	0x0048
        /*0028*/ 	.byte	0x00, 0xf4, 0x21, 0x00


	//----- nvinfo : EIATTR_KPARAM_INFO
	.align		4
.L_14:
        /*002c*/ 	.byte	0x04, 0x17
        /*002e*/ 	.short	(.L_16 - .L_15)
.L_15:
        /*0030*/ 	.word	0x00000000
        /*0034*/ 	.short	0x0009
        /*0036*/ 	.short	0x0044
        /*0038*/ 	.byte	0x00, 0xf0, 0x11, 0x00


	//----- nvinfo : EIATTR_KPARAM_INFO
	.align		4
.L_16:
        /*003c*/ 	.byte	0x04, 0x17
        /*003e*/ 	.short	(.L_18 - .L_17)
.L_17:
        /*0040*/ 	.word	0x00000000
        /*0044*/ 	.short	0x0008
        /*0046*/ 	.short	0x0040
        /*0048*/ 	.byte	0x00, 0xf0, 0x11, 0x00


	//----- nvinfo : EIATTR_KPARAM_INFO
	.align		4
.L_18:
        /*004c*/ 	.byte	0x04, 0x17
        /*004e*/ 	.short	(.L_20 - .L_19)
.L_19:
        /*0050*/ 	.word	0x00000000
        /*0054*/ 	.short	0x0007
        /*0056*/ 	.short	0x0038
        /*0058*/ 	.byte	0x00, 0xf4, 0x21, 0x00


	//----- nvinfo : EIATTR_KPARAM_INFO
	.align		4
.L_20:
        /*005c*/ 	.byte	0x04, 0x17
        /*005e*/ 	.short	(.L_22 - .L_21)
.L_21:
        /*0060*/ 	.word	0x00000000
        /*0064*/ 	.short	0x0006
        /*0066*/ 	.short	0x0030
        /*0068*/ 	.byte	0x00, 0xf4, 0x21, 0x00


	//----- nvinfo : EIATTR_KPARAM_INFO
	.align		4
.L_22:
        /*006c*/ 	.byte	0x04, 0x17
        /*006e*/ 	.short	(.L_24 - .L_23)
.L_23:
        /*0070*/ 	.word	0x00000000
        /*0074*/ 	.short	0x0005
        /*0076*/ 	.short	0x0028
        /*0078*/ 	.byte	0x00, 0xf4, 0x21, 0x00


	//----- nvinfo : EIATTR_KPARAM_INFO
	.align		4
.L_24:
        /*007c*/ 	.byte	0x04, 0x17
        /*007e*/ 	.short	(.L_26 - .L_25)
.L_25:
        /*0080*/ 	.word	0x00000000
        /*0084*/ 	.short	0x0004
        /*0086*/ 	.short	0x0020
        /*0088*/ 	.byte	0x00, 0xf4, 0x21, 0x00


	//----- nvinfo : EIATTR_KPARAM_INFO
	.align		4
.L_26:
        /*008c*/ 	.byte	0x04, 0x17
        /*008e*/ 	.short	(.L_28 - .L_27)
.L_27:
        /*0090*/ 	.word	0x00000000
        /*0094*/ 	.short	0x0003
        /*0096*/ 	.short	0x0018
        /*0098*/ 	.byte	0x00, 0xf4, 0x21, 0x00


	//----- nvinfo : EIATTR_KPARAM_INFO
	.align		4
.L_28:
        /*009c*/ 	.byte	0x04, 0x17
        /*009e*/ 	.short	(.L_30 - .L_29)
.L_29:
        /*00a0*/ 	.word	0x00000000
        /*00a4*/ 	.short	0x0002
        /*00a6*/ 	.short	0x0010
        /*00a8*/ 	.byte	0x00, 0xf4, 0x21, 0x00


	//----- nvinfo : EIATTR_KPARAM_INFO
	.align		4
.L_30:
        /*00ac*/ 	.byte	0x04, 0x17
        /*00ae*/ 	.short	(.L_32 - .L_31)
.L_31:
        /*00b0*/ 	.word	0x00000000
        /*00b4*/ 	.short	0x0001
        /*00b6*/ 	.short	0x0008
        /*00b8*/ 	.byte	0x00, 0xf4, 0x21, 0x00


	//----- nvinfo : EIATTR_KPARAM_INFO
	.align		4
.L_32:
        /*00bc*/ 	.byte	0x04, 0x17
        /*00be*/ 	.short	(.L_34 - .L_33)
.L_33:
        /*00c0*/ 	.word	0x00000000
        /*00c4*/ 	.short	0x0000
        /*00c6*/ 	.short	0x0000
        /*00c8*/ 	.byte	0x00, 0xf4, 0x21, 0x00


	//----- nvinfo : EIATTR_MAXREG_COUNT
	.align		4
.L_34:
        /*00cc*/ 	.byte	0x03, 0x1b
        /*00ce*/ 	.short	0x00ff


	//----- nvinfo : EIATTR_COOP_GROUP_MASK_REGIDS
	.align		4
        /*00d0*/ 	.byte	0x04, 0x29
        /*00d2*/ 	.short	(.L_36 - .L_35)


	//   ....[0]....
.L_35:
        /*00d4*/ 	.word	0xffffffff


	//   ....[1]....
        /*00d8*/ 	.word	0xffffffff


	//   ....[2]....
        /*00dc*/ 	.word	0xffffffff


	//   ....[3]....
        /*00e0*/ 	.word	0xffffffff


	//   ....[4]....
        /*00e4*/ 	.word	0xffffffff


	//   ....[5]....
        /*00e8*/ 	.word	0xffffffff


	//   ....[6]....
        /*00ec*/ 	.word	0xffffffff


	//   ....[7]....
        /*00f0*/ 	.word	0xffffffff


	//   ....[8]....
        /*00f4*/ 	.word	0xffffffff


	//   ....[9]....
        /*00f8*/ 	.word	0xffffffff


	//   ....[10]....
        /*00fc*/ 	.word	0xffffffff


	//   ....[11]....
        /*0100*/ 	.word	0xffffffff


	//   ....[12]....
        /*0104*/ 	.word	0xffffffff


	//   ....[13]....
        /*0108*/ 	.word	0xffffffff


	//   ....[14]....
        /*010c*/ 	.word	0xffffffff


	//   ....[15]....
        /*0110*/ 	.word	0xffffffff


	//----- nvinfo : EIATTR_COOP_GROUP_INSTR_OFFSETS
	.align		4
.L_36:
        /*0114*/ 	.byte	0x04, 0x28
        /*0116*/ 	.short	(.L_38 - .L_37)


	//   ....[0]....
.L_37:
        /*0118*/ 	.word	0x000004c0


	//   ....[1]....
        /*011c*/ 	.word	0x000004e0


	//   ....[2]....
        /*0120*/ 	.word	0x00000500


	//   ....[3]....
        /*0124*/ 	.word	0x00000520


	//   ....[4]....
        /*0128*/ 	.word	0x00000540


	//   ....[5]....
        /*012c*/ 	.word	0x00000610


	//   ....[6]....
        /*0130*/ 	.word	0x00000630


	//   ....[7]....
        /*0134*/ 	.word	0x00000660


	//   ....[8]....
        /*0138*/ 	.word	0x00000760


	//   ....[9]....
        /*013c*/ 	.word	0x00000780


	//   ....[10]....
        /*0140*/ 	.word	0x000007a0


	//   ....[11]....
        /*0144*/ 	.word	0x000007c0


	//   ....[12]....
        /*0148*/ 	.word	0x000007e0


	//   ....[13]....
        /*014c*/ 	.word	0x00000840


	//   ....[14]....
        /*0150*/ 	.word	0x00000860


	//   ....[15]....
        /*0154*/ 	.word	0x00000880


	//----- nvinfo : EIATTR_EXIT_INSTR_OFFSETS
	.align		4
.L_38:
        /*0158*/ 	.byte	0x04, 0x1c
        /*015a*/ 	.short	(.L_40 - .L_39)


	//   ....[0]....
.L_39:
        /*015c*/ 	.word	0x00000ab0


	//   ....[1]....
        /*0160*/ 	.word	0x00000ad0


	//----- nvinfo : EIATTR_REQNTID
	.align		4
.L_40:
        /*0164*/ 	.byte	0x04, 0x10
        /*0166*/ 	.short	(.L_42 - .L_41)
.L_41:
        /*0168*/ 	.word	0x00000100
        /*016c*/ 	.word	0x00000001
        /*0170*/ 	.word	0x00000001
.L_42:


//--------------------- .nv.callgraph             --------------------------
	.section	.nv.callgraph,"",@"SHT_CUDA_CALLGRAPH"
	.align	4
	.sectionentsize	8
	.align		4
        /*0000*/ 	.word	0x00000000
	.align		4
        /*0004*/ 	.word	0xffffffff
	.align		4
        /*0008*/ 	.word	0x00000000
	.align		4
        /*000c*/ 	.word	0xfffffffe
	.align		4
        /*0010*/ 	.word	0x00000000
	.align		4
        /*0014*/ 	.word	0xfffffffd
	.align		4
        /*0018*/ 	.word	0x00000000
	.align		4
        /*001c*/ 	.word	0xfffffffc


//--------------------- .nv.rel.action            --------------------------
	.section	.nv.rel.action,"",@"SHT_CUDA_RELOCINFO"
	.align	8
	.sectionentsize	8
        /*0000*/ 	.byte	0x73, 0x00, 0x00, 0x00, 0x00, 0x00, 0x00, 0x00, 0x00, 0x00, 0x00, 0x11, 0x25, 0x00, 0x05, 0x36


//--------------------- .nv.constant4             --------------------------
	.section	.nv.constant4,"a",@progbits
	.align	8
	.align		8
.nv.constant4:
        /*0000*/ 	.dword	_$_str


//--------------------- .nv.constant0.triton_per_fused_add_native_layer_norm_6 --------------------------
	.section	.nv.constant0.triton_per_fused_add_native_layer_norm_6,"a",@progbits
	.sectionflags	@""
	.align	4
.nv.constant0.triton_per_fused_add_native_layer_norm_6:
	.zero		432


//--------------------- .text.triton_per_fused_add_native_layer_norm_6 --------------------------
	.section	.text.triton_per_fused_add_native_layer_norm_6,"ax",@progbits
	.sectionflags	@"SHF_BARRIERS=1"
	.sectioninfo	@"SHI_REGISTERS=29"
	.align	128
        .global         triton_per_fused_add_native_layer_norm_6
        .type           triton_per_fused_add_native_layer_norm_6,@function
        .size           triton_per_fused_add_native_layer_norm_6,(.L_x_1 - triton_per_fused_add_native_layer_norm_6)
        .other          triton_per_fused_add_native_layer_norm_6,@"STO_CUDA_ENTRY STV_DEFAULT"
triton_per_fused_add_native_layer_norm_6:
.text.triton_per_fused_add_native_layer_norm_6:
[----:B------:R-:W-:Y:S02]  /*0000*/  MOV R1, c[0x0][0x28] ;  /* 0x00000a0000017a02 */ /* 0x000fe40000000f00 */
[----:B------:R-:W0:Y:S01]  /*0010*/  S2R R4, SR_TID.X ;  /* 0x0000000000047919 */ /* 0x000e220000002100 */
[----:B------:R-:W-:Y:S01]  /*0020*/  MOV R0, 0x2 ;  /* 0x0000000200007802 */ /* 0x000fe20000000f00 */
[----:B------:R-:W-:Y:S01]  /*0030*/  CS2R R18, SRZ ;  /* 0x0000000000127805 */ /* 0x000fe2000001ff00 */
[----:B------:R-:W-:Y:S01]  /*0040*/  CS2R R16, SRZ ;  /* 0x0000000000107805 */ /* 0x000fe2000001ff00 */
[----:B------:R-:W1:Y:S01]  /*0050*/  S2R R2, SR_CTAID.X ;  /* 0x0000000000027919 */ /* 0x000e620000002500 */
[----:B------:R-:W-:Y:S01]  /*0060*/  ULDC.64 UR4, c[0x0][0x118] ;  /* 0x0000460000047ab9 */ /* 0x000fe20000000a00 */
[----:B0-----:R-:W-:-:S04]  /*0070*/  SHF.L.U32 R9, R4, 0x2, RZ ;  /* 0x0000000204097819 */ /* 0x001fc800000006ff */
[----:B------:R-:W-:-:S04]  /*0080*/  LOP3.LUT R9, R9, 0x3fc, RZ, 0xc0, !PT ;  /* 0x000003fc09097812 */ /* 0x000fc800078ec0ff */
[C---:B------:R-:W-:Y:S01]  /*0090*/  ISETP.GE.U32.AND P1, PT, R9.reuse, 0x300, PT ;  /* 0x000003000900780c */ /* 0x040fe20003f26070 */
[----:B-1----:R-:W-:Y:S02]  /*00a0*/  IMAD R5, R2, 0x300, R9 ;  /* 0x0000030002057824 */ /* 0x002fe400078e0209 */
[----:B------:R-:W-:-:S04]  /*00b0*/  IMAD.WIDE.U32 R22, R9, R0, c[0x0][0x170] ;  /* 0x00005c0009167625 */ /* 0x000fc800078e0000 */
[----:B------:R-:W-:-:S06]  /*00c0*/  IMAD.WIDE R20, R5, R0, c[0x0][0x168] ;  /* 0x00005a0005147625 */ /* 0x000fcc00078e0200 */
[----:B------:R0:W2:Y:S04]  /*00d0*/  @!P1 LDG.E.EL.64 R16, [R22.64] ;  /* 0x0000000416109981 */ /* 0x0000a8000c2e1b00 */
[----:B------:R2:W3:Y:S01]  /*00e0*/  @!P1 LDG.E.64 R18, [R20.64] ;  /* 0x0000000414129981 */ /* 0x0004e2000c1e1b00 */
[----:B------:R-:W-:Y:S01]  /*00f0*/  CS2R R12, SRZ ;  /* 0x00000000000c7805 */ /* 0x000fe2000001ff00 */
[----:B------:R-:W-:Y:S01]  /*0100*/  CS2R R14, SRZ ;  /* 0x00000000000e7805 */ /* 0x000fe2000001ff00 */
[----:B------:R-:W-:Y:S01]  /*0110*/  CS2R R10, SRZ ;  /* 0x00000000000a7805 */ /* 0x000fe2000001ff00 */
[----:B------:R-:W-:-:S04]  /*0120*/  IMAD.WIDE.U32 R24, R9, R0, c[0x0][0x180] ;  /* 0x0000600009187625 */ /* 0x000fc800078e0000 */
[CC--:B0-----:R-:W-:Y:S01]  /*0130*/  IMAD.WIDE R22, R5.reuse, R0.reuse, c[0x0][0x178] ;  /* 0x00005e0005167625 */ /* 0x0c1fe200078e0200 */
[----:B------:R0:W4:Y:S03]  /*0140*/  @!P1 LDG.E.EL.64 R14, [R24.64] ;  /* 0x00000004180e9981 */ /* 0x000126000c2e1b00 */
[----:B------:R-:W-:Y:S01]  /*0150*/  IMAD.WIDE R2, R5, R0, c[0x0][0x160] ;  /* 0x0000580005027625 */ /* 0x000fe200078e0200 */
[----:B------:R1:W5:Y:S04]  /*0160*/  @!P1 LDG.E.64 R12, [R22.64] ;  /* 0x00000004160c9981 */ /* 0x000368000c1e1b00 */
[----:B------:R-:W4:Y:S01]  /*0170*/  @!P1 LDG.E.64 R10, [R2.64] ;  /* 0x00000004020a9981 */ /* 0x000f22000c1e1b00 */
[----:B------:R-:W-:-:S02]  /*0180*/  LOP3.LUT P2, RZ, R4, 0x1f, RZ, 0xc0, !PT ;  /* 0x0000001f04ff7812 */ /* 0x000fc4000784c0ff */
[----:B------:R-:W-:Y:S02]  /*0190*/  ISETP.GE.AND P3, PT, R4, 0x8, PT ;  /* 0x000000080400780c */ /* 0x000fe40003f66270 */
[----:B--2---:R-:W-:Y:S02]  /*01a0*/  SHF.L.U32 R21, R16, 0x10, RZ ;  /* 0x0000001010157819 */ /* 0x004fe400000006ff */
[----:B---3--:R-:W-:Y:S02]  /*01b0*/  SHF.L.U32 R8, R18, 0x10, RZ ;  /* 0x0000001012087819 */ /* 0x008fe400000006ff */
[----:B------:R-:W-:Y:S02]  /*01c0*/  PRMT R16, R16, 0x7632, R16 ;  /* 0x0000763210107816 */ /* 0x000fe40000000010 */
[----:B------:R-:W-:Y:S01]  /*01d0*/  PRMT R18, R18, 0x7632, R18 ;  /* 0x0000763212127816 */ /* 0x000fe20000000012 */
[----:B------:R-:W-:Y:S01]  /*01e0*/  FADD R21, R8, R21 ;  /* 0x0000001508157221 */ /* 0x000fe20000000000 */
[----:B------:R-:W-:-:S02]  /*01f0*/  PRMT R20, R17, 0x7632, R20 ;  /* 0x0000763211147816 */ /* 0x000fc40000000014 */
[----:B------:R-:W-:Y:S02]  /*0200*/  PRMT R8, R19, 0x7632, R8 ;  /* 0x0000763213087816 */ /* 0x000fe40000000008 */
[----:B------:R-:W-:Y:S02]  /*0210*/  SHF.L.U32 R26, R17, 0x10, RZ ;  /* 0x00000010111a7819 */ /* 0x000fe400000006ff */
[----:B------:R-:W-:Y:S02]  /*0220*/  SHF.L.U32 R19, R19, 0x10, RZ ;  /* 0x0000001013137819 */ /* 0x000fe400000006ff */
[----:B------:R-:W-:Y:S02]  /*0230*/  SHF.L.U32 R17, R16, 0x10, RZ ;  /* 0x0000001010117819 */ /* 0x000fe400000006ff */
[----:B------:R-:W-:Y:S01]  /*0240*/  SHF.L.U32 R18, R18, 0x10, RZ ;  /* 0x0000001012127819 */ /* 0x000fe200000006ff */
[----:B0-----:R-:W-:Y:S01]  /*0250*/  FADD R25, R19, R26 ;  /* 0x0000001a13197221 */ /* 0x001fe20000000000 */
[----:B-1----:R-:W-:-:S02]  /*0260*/  SHF.L.U32 R23, R20, 0x10, RZ ;  /* 0x0000001014177819 */ /* 0x002fc400000006ff */
[----:B----4-:R-:W-:Y:S01]  /*0270*/  SHF.L.U32 R19, R14, 0x10, RZ ;  /* 0x000000100e137819 */ /* 0x010fe200000006ff */
[----:B------:R-:W-:Y:S01]  /*0280*/  FADD R20, R18, R17 ;  /* 0x0000001112147221 */ /* 0x000fe20000000000 */
[----:B-----5:R-:W-:Y:S02]  /*0290*/  SHF.L.U32 R18, R12, 0x10, RZ ;  /* 0x000000100c127819 */ /* 0x020fe400000006ff */
[C---:B------:R-:W-:Y:S02]  /*02a0*/  PRMT R16, R10.reuse, 0x7632, R16 ;  /* 0x000076320a107816 */ /* 0x040fe40000000010 */
[----:B------:R-:W-:Y:S02]  /*02b0*/  SHF.L.U32 R10, R10, 0x10, RZ ;  /* 0x000000100a0a7819 */ /* 0x000fe400000006ff */
[----:B------:R-:W-:Y:S02]  /*02c0*/  PRMT R14, R14, 0x7632, R14 ;  /* 0x000076320e0e7816 */ /* 0x000fe4000000000e */
[----:B------:R-:W-:Y:S01]  /*02d0*/  PRMT R12, R12, 0x7632, R12 ;  /* 0x000076320c0c7816 */ /* 0x000fe2000000000c */
[----:B------:R-:W-:Y:S01]  /*02e0*/  FADD R19, R18, R19 ;  /* 0x0000001312137221 */ /* 0x000fe20000000000 */
[----:B------:R-:W-:-:S02]  /*02f0*/  SHF.L.U32 R22, R11, 0x10, RZ ;  /* 0x000000100b167819 */ /* 0x000fc400000006ff */
[----:B------:R-:W-:Y:S02]  /*0300*/  SHF.L.U32 R17, R16, 0x10, RZ ;  /* 0x0000001010117819 */ /* 0x000fe400000006ff */
[----:B------:R-:W-:Y:S01]  /*0310*/  PRMT R18, R11, 0x7632, R18 ;  /* 0x000076320b127816 */ /* 0x000fe20000000012 */
[----:B------:R-:W-:Y:S01]  /*0320*/  FADD R16, R10, R21 ;  /* 0x000000150a107221 */ /* 0x000fe20000000000 */
[----:B------:R-:W-:Y:S02]  /*0330*/  SHF.L.U32 R11, R14, 0x10, RZ ;  /* 0x000000100e0b7819 */ /* 0x000fe400000006ff */
[----:B------:R-:W-:Y:S01]  /*0340*/  SHF.L.U32 R12, R12, 0x10, RZ ;  /* 0x000000100c0c7819 */ /* 0x000fe200000006ff */
[----:B------:R-:W-:Y:S01]  /*0350*/  FADD R10, R22, R25 ;  /* 0x00000019160a7221 */ /* 0x000fe20000000000 */
[----:B------:R-:W-:Y:S01]  /*0360*/  SHF.L.U32 R8, R8, 0x10, RZ ;  /* 0x0000001008087819 */ /* 0x000fe200000006ff */
[----:B------:R-:W-:Y:S01]  /*0370*/  FADD R17, R17, R20 ;  /* 0x0000001411117221 */ /* 0x000fe20000000000 */
[----:B------:R-:W-:-:S02]  /*0380*/  PRMT R14, R13, 0x7632, R14 ;  /* 0x000076320d0e7816 */ /* 0x000fc4000000000e */
[----:B------:R-:W-:Y:S02]  /*0390*/  SHF.L.U32 R13, R13, 0x10, RZ ;  /* 0x000000100d0d7819 */ /* 0x000fe400000006ff */
[C---:B------:R-:W-:Y:S01]  /*03a0*/  SHF.L.U32 R22, R15.reuse, 0x10, RZ ;  /* 0x000000100f167819 */ /* 0x040fe200000006ff */
[----:B------:R-:W-:Y:S01]  /*03b0*/  FADD R12, R12, R11 ;  /* 0x0000000b0c0c7221 */ /* 0x000fe20000000000 */
[----:B------:R-:W-:Y:S01]  /*03c0*/  PRMT R20, R15, 0x7632, R20 ;  /* 0x000076320f147816 */ /* 0x000fe20000000014 */
[----:B------:R-:W-:Y:S01]  /*03d0*/  FADD R8, R8, R23 ;  /* 0x0000001708087221 */ /* 0x000fe20000000000 */
[----:B------:R-:W-:Y:S01]  /*03e0*/  SHF.L.U32 R11, R18, 0x10, RZ ;  /* 0x00000010120b7819 */ /* 0x000fe200000006ff */
[----:B------:R-:W-:Y:S01]  /*03f0*/  FADD R13, R13, R22 ;  /* 0x000000160d0d7221 */ /* 0x000fe20000000000 */
[----:B------:R-:W-:Y:S01]  /*0400*/  SHF.L.U32 R21, R20, 0x10, RZ ;  /* 0x0000001014157819 */ /* 0x000fe200000006ff */
[----:B------:R-:W-:Y:S01]  /*0410*/  FADD R16, R16, R19 ;  /* 0x0000001310107221 */ /* 0x000fe20000000000 */
[----:B------:R-:W-:Y:S01]  /*0420*/  SHF.L.U32 R14, R14, 0x10, RZ ;  /* 0x000000100e0e7819 */ /* 0x000fe200000006ff */
[----:B------:R-:W-:Y:S01]  /*0430*/  FADD R15, R17, R12 ;  /* 0x0000000c110f7221 */ /* 0x000fe20000000000 */
[----:B------:R-:W-:Y:S01]  /*0440*/  FADD R11, R11, R8 ;  /* 0x000000080b0b7221 */ /* 0x000fe20000000000 */
[----:B------:R-:W-:-:S02]  /*0450*/  FADD R8, R10, R13 ;  /* 0x0000000d0a087221 */ /* 0x000fc40000000000 */
[----:B------:R-:W-:Y:S01]  /*0460*/  FADD R14, R14, R21 ;  /* 0x000000150e0e7221 */ /* 0x000fe20000000000 */
[----:B------:R-:W-:-:S03]  /*0470*/  FADD R13, R15, R16 ;  /* 0x000000100f0d7221 */ /* 0x000fc60000000000 */
[----:B------:R-:W-:Y:S01]  /*0480*/  FADD R17, R11, R14 ;  /* 0x0000000e0b117221 */ /* 0x000fe20000000000 */
[----:B------:R-:W-:-:S04]  /*0490*/  FADD R10, R8, R13 ;  /* 0x0000000d080a7221 */ /* 0x000fc80000000000 */
[----:B------:R-:W-:-:S05]  /*04a0*/  FADD R10, R17, R10 ;  /* 0x0000000a110a7221 */ /* 0x000fca0000000000 */
[----:B------:R-:W-:-:S05]  /*04b0*/  FSEL R11, R10, RZ, !P1 ;  /* 0x000000ff0a0b7208 */ /* 0x000fca0004800000 */
[----:B------:R-:W0:Y:S02]  /*04c0*/  SHFL.BFLY PT, R10, R11, 0x10, 0x1f ;  /* 0x0e001f000b0a7f89 */ /* 0x000e2400000e0000 */
[----:B0-----:R-:W-:-:S05]  /*04d0*/  FADD R12, R11, R10 ;  /* 0x0000000a0b0c7221 */ /* 0x001fca0000000000 */
[----:B------:R-:W0:Y:S02]  /*04e0*/  SHFL.BFLY PT, R13, R12, 0x8, 0x1f ;  /* 0x0d001f000c0d7f89 */ /* 0x000e2400000e0000 */
[----:B0-----:R-:W-:-:S05]  /*04f0*/  FADD R13, R12, R13 ;  /* 0x0000000d0c0d7221 */ /* 0x001fca0000000000 */
[----:B------:R-:W0:Y:S02]  /*0500*/  SHFL.BFLY PT, R10, R13, 0x4, 0x1f ;  /* 0x0c801f000d0a7f89 */ /* 0x000e2400000e0000 */
[----:B0-----:R-:W-:-:S05]  /*0510*/  FADD R14, R13, R10 ;  /* 0x0000000a0d0e7221 */ /* 0x001fca0000000000 */
[----:B------:R-:W0:Y:S02]  /*0520*/  SHFL.BFLY PT, R19, R14, 0x2, 0x1f ;  /* 0x0c401f000e137f89 */ /* 0x000e2400000e0000 */
[----:B0-----:R-:W-:-:S05]  /*0530*/  FADD R20, R14, R19 ;  /* 0x000000130e147221 */ /* 0x001fca0000000000 */
[----:B------:R-:W0:Y:S01]  /*0540*/  SHFL.BFLY PT, R19, R20, 0x1, 0x1f ;  /* 0x0c201f0014137f89 */ /* 0x000e2200000e0000 */
[----:B------:R-:W-:Y:S01]  /*0550*/  SHF.R.U32.HI R18, RZ, 0x3, R4 ;  /* 0x00000003ff127819 */ /* 0x000fe20000011604 */
[----:B------:R-:W-:Y:S01]  /*0560*/  CS2R R10, SRZ ;  /* 0x00000000000a7805 */ /* 0x000fe2000001ff00 */
[----:B------:R-:W-:Y:S02]  /*0570*/  CS2R R12, SRZ ;  /* 0x00000000000c7805 */ /* 0x000fe4000001ff00 */
[----:B------:R-:W-:Y:S01]  /*0580*/  LOP3.LUT R14, R18, 0x1c, RZ, 0xc0, !PT ;  /* 0x0000001c120e7812 */ /* 0x000fe200078ec0ff */
[----:B0-----:R-:W-:Y:S01]  /*0590*/  FADD R25, R20, R19 ;  /* 0x0000001314197221 */ /* 0x001fe20000000000 */
[----:B------:R-:W-:-:S04]  /*05a0*/  IMAD.WIDE.U32 R18, R9, R0, c[0x0][0x188] ;  /* 0x0000620009127625 */ /* 0x000fc800078e0000 */
[----:B------:R-:W-:Y:S01]  /*05b0*/  IMAD.WIDE.U32 R20, R9, R0, c[0x0][0x190] ;  /* 0x0000640009147625 */ /* 0x000fe200078e0000 */
[----:B------:R-:W-:Y:S04]  /*05c0*/  @!P2 STS [R14], R25 ;  /* 0x000000190e00a388 */ /* 0x000fe80000000800 */
[----:B------:R0:W2:Y:S04]  /*05d0*/  @!P1 LDG.E.EL.64 R10, [R18.64] ;  /* 0x00000004120a9981 */ /* 0x0000a8000c2e1b00 */
[----:B------:R1:W3:Y:S04]  /*05e0*/  @!P1 LDG.E.EL.64 R12, [R20.64] ;  /* 0x00000004140c9981 */ /* 0x0002e8000c2e1b00 */
[----:B------:R-:W-:Y:S06]  /*05f0*/  BAR.SYNC.DEFER_BLOCKING 0x0 ;  /* 0x0000000000007b1d */ /* 0x000fec0000010000 */
[----:B------:R-:W4:Y:S04]  /*0600*/  @!P3 LDS R7, [R4.X4] ;  /* 0x000000000407b984 */ /* 0x000f280000004800 */
[----:B----4-:R-:W4:Y:S02]  /*0610*/  SHFL.BFLY PT, R22, R7, 0x4, 0x1f ;  /* 0x0c801f0007167f89 */ /* 0x010f2400000e0000 */
[----:B----4-:R-:W-:-:S05]  /*0620*/  FADD R22, R7, R22 ;  /* 0x0000001607167221 */ /* 0x010fca0000000000 */
[----:B------:R-:W4:Y:S01]  /*0630*/  SHFL.BFLY PT, R9, R22, 0x2, 0x1f ;  /* 0x0c401f0016097f89 */ /* 0x000f2200000e0000 */
[----:B------:R-:W-:Y:S01]  /*0640*/  LOP3.LUT P0, RZ, R4, 0x7, RZ, 0xc0, !PT ;  /* 0x0000000704ff7812 */ /* 0x000fe2000780c0ff */
[----:B----4-:R-:W-:-:S05]  /*0650*/  FADD R23, R22, R9 ;  /* 0x0000000916177221 */ /* 0x010fca0000000000 */
[----:B------:R-:W4:Y:S01]  /*0660*/  SHFL.BFLY PT, R24, R23, 0x1, 0x1f ;  /* 0x0c201f0017187f89 */ /* 0x000f2200000e0000 */
[----:B------:R-:W-:Y:S01]  /*0670*/  ISETP.LT.AND P0, PT, R4, 0x8, !P0 ;  /* 0x000000080400780c */ /* 0x000fe20004701270 */
[----:B----4-:R-:W-:-:S12]  /*0680*/  FADD R25, R23, R24 ;  /* 0x0000001817197221 */ /* 0x010fd80000000000 */
[----:B------:R-:W-:Y:S04]  /*0690*/  @P0 STS [R4.X4], R25 ;  /* 0x0000001904000388 */ /* 0x000fe80000004800 */
[----:B------:R-:W-:Y:S06]  /*06a0*/  BAR.SYNC.DEFER_BLOCKING 0x0 ;  /* 0x0000000000007b1d */ /* 0x000fec0000010000 */
[----:B------:R-:W1:Y:S02]  /*06b0*/  LDS R9, [RZ] ;  /* 0x00000000ff097984 */ /* 0x000e640000000800 */
[----:B-1----:R-:W-:-:S04]  /*06c0*/  FADD R20, RZ, R9 ;  /* 0x00000009ff147221 */ /* 0x002fc80000000000 */
[C---:B0-----:R-:W-:Y:S01]  /*06d0*/  FFMA R18, R20.reuse, -0.001302083372138440609, R15 ;  /* 0xbaaaaaab14127823 */ /* 0x041fe2000000000f */
[----:B------:R-:W-:-:S03]  /*06e0*/  FFMA R9, R20, -0.001302083372138440609, R16 ;  /* 0xbaaaaaab14097823 */ /* 0x000fc60000000010 */
[----:B------:R-:W-:Y:S01]  /*06f0*/  FMUL R22, R18, R18 ;  /* 0x0000001212167220 */ /* 0x000fe20000400000 */
[----:B------:R-:W-:-:S03]  /*0700*/  FFMA R7, R20, -0.001302083372138440609, R8 ;  /* 0xbaaaaaab14077823 */ /* 0x000fc60000000008 */
[----:B------:R-:W-:Y:S01]  /*0710*/  FFMA R22, R9, R9, R22 ;  /* 0x0000000909167223 */ /* 0x000fe20000000016 */
[----:B------:R-:W-:-:S03]  /*0720*/  FFMA R19, R20, -0.001302083372138440609, R17 ;  /* 0xbaaaaaab14137823 */ /* 0x000fc60000000011 */
[----:B------:R-:W-:-:S04]  /*0730*/  FFMA R22, R7, R7, R22 ;  /* 0x0000000707167223 */ /* 0x000fc80000000016 */
[----:B------:R-:W-:-:S05]  /*0740*/  FFMA R22, R19, R19, R22 ;  /* 0x0000001313167223 */ /* 0x000fca0000000016 */
        /* <DEDUP_REMOVED lines=9> */
[----:B------:R-:W0:Y:S02]  /*07e0*/  SHFL.BFLY PT, R25, R24, 0x1, 0x1f ;  /* 0x0c201f0018197f89 */ /* 0x000e2400000e0000 */
[----:B0-----:R-:W-:Y:S02]  /*07f0*/  FADD R25, R24, R25 ;  /* 0x0000001918197221 */ /* 0x001fe40000000000 */
[----:B------:R-:W-:Y:S06]  /*0800*/  BAR.SYNC.DEFER_BLOCKING 0x0 ;  /* 0x0000000000007b1d */ /* 0x000fec0000010000 */
[----:B------:R-:W-:Y:S04]  /*0810*/  @!P2 STS [R14], R25 ;  /* 0x000000190e00a388 */ /* 0x000fe80000000800 */
[----:B------:R-:W-:Y:S06]  /*0820*/  BAR.SYNC.DEFER_BLOCKING 0x0 ;  /* 0x0000000000007b1d */ /* 0x000fec0000010000 */
[----:B------:R-:W0:Y:S04]  /*0830*/  @!P3 LDS R6, [R4.X4] ;  /* 0x000000000406b984 */ /* 0x000e280000004800 */
[----:B0-----:R-:W0:Y:S02]  /*0840*/  SHFL.BFLY PT, R21, R6, 0x4, 0x1f ;  /* 0x0c801f0006157f89 */ /* 0x001e2400000e0000 */
[----:B0-----:R-:W-:-:S05]  /*0850*/  FADD R21, R6, R21 ;  /* 0x0000001506157221 */ /* 0x001fca0000000000 */
[----:B------:R-:W0:Y:S02]  /*0860*/  SHFL.BFLY PT, R20, R21, 0x2, 0x1f ;  /* 0x0c401f0015147f89 */ /* 0x000e2400000e0000 */
[----:B0-----:R-:W-:-:S05]  /*0870*/  FADD R20, R21, R20 ;  /* 0x0000001415147221 */ /* 0x001fca0000000000 */
[----:B------:R-:W0:Y:S02]  /*0880*/  SHFL.BFLY PT, R23, R20, 0x1, 0x1f ;  /* 0x0c201f0014177f89 */ /* 0x000e2400000e0000 */
[----:B0-----:R-:W-:-:S05]  /*0890*/  FADD R23, R20, R23 ;  /* 0x0000001714177221 */ /* 0x001fca0000000000 */
[----:B------:R-:W-:Y:S04]  /*08a0*/  @P0 STS [R4.X4], R23 ;  /* 0x0000001704000388 */ /* 0x000fe80000004800 */
[----:B------:R-:W-:Y:S06]  /*08b0*/  BAR.SYNC.DEFER_BLOCKING 0x0 ;  /* 0x0000000000007b1d */ /* 0x000fec0000010000 */
[----:B------:R-:W0:Y:S01]  /*08c0*/  LDS R14, [RZ] ;  /* 0x00000000ff0e7984 */ /* 0x000e220000000800 */
[----:B------:R-:W-:-:S02]  /*08d0*/  MOV R25, 0x3aaaaaab ;  /* 0x3aaaaaab00197802 */ /* 0x000fc40000000f00 */
[----:B--2---:R-:W-:Y:S02]  /*08e0*/  SHF.L.U32 R21, R10, 0x10, RZ ;  /* 0x000000100a157819 */ /* 0x004fe400000006ff */
[----:B---3--:R-:W-:Y:S02]  /*08f0*/  SHF.L.U32 R6, R12, 0x10, RZ ;  /* 0x000000100c067819 */ /* 0x008fe400000006ff */
[----:B------:R-:W-:Y:S02]  /*0900*/  PRMT R10, R10, 0x7632, R10 ;  /* 0x000076320a0a7816 */ /* 0x000fe4000000000a */
[----:B------:R-:W-:Y:S01]  /*0910*/  PRMT R12, R12, 0x7632, R12 ;  /* 0x000076320c0c7816 */ /* 0x000fe2000000000c */
[----:B0-----:R-:W-:-:S04]  /*0920*/  FADD R14, RZ, R14 ;  /* 0x0000000eff0e7221 */ /* 0x001fc80000000000 */
[----:B------:R-:W-:-:S06]  /*0930*/  FFMA R14, R14, R25, 9.9999997473787516356e-06 ;  /* 0x3727c5ac0e0e7423 */ /* 0x000fcc0000000019 */
[----:B------:R-:W0:Y:S01]  /*0940*/  MUFU.RSQ R14, R14 ;  /* 0x0000000e000e7308 */ /* 0x000e220000001400 */
[C---:B------:R-:W-:Y:S02]  /*0950*/  PRMT R4, R13.reuse, 0x7632, R4 ;  /* 0x000076320d047816 */ /* 0x040fe40000000004 */
[----:B------:R-:W-:Y:S02]  /*0960*/  SHF.L.U32 R12, R12, 0x10, RZ ;  /* 0x000000100c0c7819 */ /* 0x000fe400000006ff */
[----:B------:R-:W-:Y:S02]  /*0970*/  SHF.L.U32 R13, R13, 0x10, RZ ;  /* 0x000000100d0d7819 */ /* 0x000fe400000006ff */
[----:B------:R-:W-:Y:S01]  /*0980*/  SHF.L.U32 R4, R4, 0x10, RZ ;  /* 0x0000001004047819 */ /* 0x000fe200000006ff */
[----:B0-----:R-:W-:-:S04]  /*0990*/  FMUL R9, R9, R14 ;  /* 0x0000000e09097220 */ /* 0x001fc80000400000 */
[--C-:B------:R-:W-:Y:S01]  /*09a0*/  FFMA R21, R21, R9, R6.reuse ;  /* 0x0000000915157223 */ /* 0x100fe20000000006 */
[----:B------:R-:W-:Y:S01]  /*09b0*/  PRMT R6, R11, 0x7632, R6 ;  /* 0x000076320b067816 */ /* 0x000fe20000000006 */
[-C--:B------:R-:W-:Y:S01]  /*09c0*/  FMUL R20, R7, R14.reuse ;  /* 0x0000000e07147220 */ /* 0x080fe20000400000 */
[----:B------:R-:W-:Y:S01]  /*09d0*/  SHF.L.U32 R9, R10, 0x10, RZ ;  /* 0x000000100a097819 */ /* 0x000fe200000006ff */
[-C--:B------:R-:W-:Y:S01]  /*09e0*/  FMUL R18, R18, R14.reuse ;  /* 0x0000000e12127220 */ /* 0x080fe20000400000 */
[----:B------:R-:W-:Y:S01]  /*09f0*/  SHF.L.U32 R10, R11, 0x10, RZ ;  /* 0x000000100b0a7819 */ /* 0x000fe200000006ff */
[----:B------:R-:W-:Y:S01]  /*0a00*/  FMUL R19, R19, R14 ;  /* 0x0000000e13137220 */ /* 0x000fe20000400000 */
[----:B------:R-:W-:Y:S02]  /*0a10*/  SHF.L.U32 R7, R6, 0x10, RZ ;  /* 0x0000001006077819 */ /* 0x000fe400000006ff */
[----:B------:R-:W-:Y:S02]  /*0a20*/  F2FP.BF16.PACK_AB R16, R15, R16 ;  /* 0x000000100f10723e */ /* 0x000fe400000010ff */
[----:B------:R-:W-:Y:S01]  /*0a30*/  F2FP.BF16.PACK_AB R17, R17, R8 ;  /* 0x000000081111723e */ /* 0x000fe200000010ff */
[----:B------:R-:W-:Y:S01]  /*0a40*/  FFMA R12, R9, R18, R12 ;  /* 0x00000012090c7223 */ /* 0x000fe2000000000c */
[----:B------:R-:W-:Y:S01]  /*0a50*/  FFMA R10, R10, R20, R13 ;  /* 0x000000140a0a7223 */ /* 0x000fe2000000000d */
[----:B------:R-:W-:-:S02]  /*0a60*/  FFMA R7, R7, R19, R4 ;  /* 0x0000001307077223 */ /* 0x000fc40000000004 */
[----:B------:R0:W-:Y:S01]  /*0a70*/  @!P1 STG.E.64 [R2.64], R16 ;  /* 0x0000001002009986 */ /* 0x0001e2000c101b04 */
[----:B------:R-:W-:Y:S01]  /*0a80*/  F2FP.BF16.PACK_AB R6, R12, R21 ;  /* 0x000000150c06723e */ /* 0x000fe200000010ff */
[----:B------:R-:W-:Y:S01]  /*0a90*/  IMAD.WIDE R4, R5, R0, c[0x0][0x198] ;  /* 0x0000660005047625 */ /* 0x000fe200078e0200 */
[----:B------:R-:W-:Y:S01]  /*0aa0*/  F2FP.BF16.PACK_AB R7, R7, R10 ;  /* 0x0000000a0707723e */ /* 0x000fe200000010ff */
[----:B------:R-:W-:Y:S06]  /*0ab0*/  @P1 EXIT ;  /* 0x000000000000194d */ /* 0x000fec0003800000 */
[----:B------:R-:W-:Y:S01]  /*0ac0*/  STG.E.64 [R4.64], R6 ;  /* 0x0000000604007986 */ /* 0x000fe2000c101b04 */
[----:B------:R-:W-:Y:S05]  /*0ad0*/  EXIT ;  /* 0x000000000000794d */ /* 0x000fea0003800000 */
.L_x_0:
[----:B------:R-:W-:-:S00]  /*0ae0*/  BRA `(.L_x_0) ;  /* 0xfffffff000007947 */ /* 0x000fc0000383ffff */
[----:B------:R-:W-:-:S00]  /*0af0*/  NOP ;  /* 0x0000000000007918 */ /* 0x000fc00000000000 */
        /* <DEDUP_REMOVED lines=8> */
.L_x_1:


//--------------------- .nv.global.init           --------------------------
	.section	.nv.global.init,"aw",@progbits
.nv.global.init:
	.type		_$_str,@object
	.size		_$_str,(.L_0 - _$_str)
_$_str:
        /*0000*/ 	.byte	0x5f, 0x5f, 0x43, 0x55, 0x44, 0x41, 0x5f, 0x46, 0x54, 0x5a, 0x00
.L_0:


//--------------------- .nv.shared.triton_per_fused_add_native_layer_norm_6 --------------------------
	.section	.nv.shared.triton_per_fused_add_native_layer_norm_6,"aw",@nobits
	.sectionflags	@""
	.align	16
